//
// Generated by NVIDIA NVVM Compiler
//
// Compiler Build ID: CL-36424714
// Cuda compilation tools, release 13.0, V13.0.88
// Based on NVVM 20.0.0
//

.version 9.0
.target sm_100
.address_size 64

	// .globl	_Z14matrixadditionPKiS0_Pitt

.visible .entry _Z14matrixadditionPKiS0_Pitt(
	.param .u64 .ptr .align 1 _Z14matrixadditionPKiS0_Pitt_param_0,
	.param .u64 .ptr .align 1 _Z14matrixadditionPKiS0_Pitt_param_1,
	.param .u64 .ptr .align 1 _Z14matrixadditionPKiS0_Pitt_param_2,
	.param .u16 _Z14matrixadditionPKiS0_Pitt_param_3,
	.param .u16 _Z14matrixadditionPKiS0_Pitt_param_4
)
{
	.reg .pred 	%p<11>;
	.reg .b16 	%rs<2>;
	.reg .b32 	%r<125>;
	.reg .b64 	%rd<26>;

	ld.param.u64 	%rd7, [_Z14matrixadditionPKiS0_Pitt_param_0];
	ld.param.u64 	%rd8, [_Z14matrixadditionPKiS0_Pitt_param_1];
	ld.param.u64 	%rd9, [_Z14matrixadditionPKiS0_Pitt_param_2];
	ld.param.u16 	%rs1, [_Z14matrixadditionPKiS0_Pitt_param_3];
	ld.param.u16 	%r24, [_Z14matrixadditionPKiS0_Pitt_param_4];
	cvta.to.global.u64 	%rd1, %rd9;
	cvta.to.global.u64 	%rd2, %rd8;
	cvta.to.global.u64 	%rd3, %rd7;
	mov.u32 	%r25, %ctaid.x;
	mov.u32 	%r26, %ntid.x;
	mov.u32 	%r27, %tid.x;
	mad.lo.s32 	%r1, %r25, %r26, %r27;
	setp.ge.s32 	%p1, %r1, %r24;
	@%p1 bra 	$L__BB0_14;
	cvt.u32.u16 	%r2, %rs1;
	setp.eq.s16 	%p2, %rs1, 0;
	@%p2 bra 	$L__BB0_14;
	mul.lo.s32 	%r3, %r1, %r2;
	and.b32  	%r4, %r2, 15;
	setp.lt.u16 	%p3, %rs1, 16;
	mov.b32 	%r121, 0;
	@%p3 bra 	$L__BB0_5;
	and.b32  	%r121, %r2, 65520;
	neg.s32 	%r119, %r121;
	add.s64 	%rd4, %rd3, 32;
	add.s64 	%rd5, %rd2, 32;
	add.s64 	%rd6, %rd1, 32;
	mov.u32 	%r118, %r3;
$L__BB0_4:
	.pragma "nounroll";
	mul.wide.s32 	%rd10, %r118, 4;
	add.s64 	%rd11, %rd4, %rd10;
	add.s64 	%rd12, %rd5, %rd10;
	add.s64 	%rd13, %rd6, %rd10;
	ld.global.u32 	%r29, [%rd11+-32];
	ld.global.u32 	%r30, [%rd12+-32];
	add.s32 	%r31, %r30, %r29;
	st.global.u32 	[%rd13+-32], %r31;
	ld.global.u32 	%r32, [%rd11+-28];
	ld.global.u32 	%r33, [%rd12+-28];
	add.s32 	%r34, %r33, %r32;
	st.global.u32 	[%rd13+-28], %r34;
	ld.global.u32 	%r35, [%rd11+-24];
	ld.global.u32 	%r36, [%rd12+-24];
	add.s32 	%r37, %r36, %r35;
	st.global.u32 	[%rd13+-24], %r37;
	ld.global.u32 	%r38, [%rd11+-20];
	ld.global.u32 	%r39, [%rd12+-20];
	add.s32 	%r40, %r39, %r38;
	st.global.u32 	[%rd13+-20], %r40;
	ld.global.u32 	%r41, [%rd11+-16];
	ld.global.u32 	%r42, [%rd12+-16];
	add.s32 	%r43, %r42, %r41;
	st.global.u32 	[%rd13+-16], %r43;
	ld.global.u32 	%r44, [%rd11+-12];
	ld.global.u32 	%r45, [%rd12+-12];
	add.s32 	%r46, %r45, %r44;
	st.global.u32 	[%rd13+-12], %r46;
	ld.global.u32 	%r47, [%rd11+-8];
	ld.global.u32 	%r48, [%rd12+-8];
	add.s32 	%r49, %r48, %r47;
	st.global.u32 	[%rd13+-8], %r49;
	ld.global.u32 	%r50, [%rd11+-4];
	ld.global.u32 	%r51, [%rd12+-4];
	add.s32 	%r52, %r51, %r50;
	st.global.u32 	[%rd13+-4], %r52;
	ld.global.u32 	%r53, [%rd11];
	ld.global.u32 	%r54, [%rd12];
	add.s32 	%r55, %r54, %r53;
	st.global.u32 	[%rd13], %r55;
	ld.global.u32 	%r56, [%rd11+4];
	ld.global.u32 	%r57, [%rd12+4];
	add.s32 	%r58, %r57, %r56;
	st.global.u32 	[%rd13+4], %r58;
	ld.global.u32 	%r59, [%rd11+8];
	ld.global.u32 	%r60, [%rd12+8];
	add.s32 	%r61, %r60, %r59;
	st.global.u32 	[%rd13+8], %r61;
	ld.global.u32 	%r62, [%rd11+12];
	ld.global.u32 	%r63, [%rd12+12];
	add.s32 	%r64, %r63, %r62;
	st.global.u32 	[%rd13+12], %r64;
	ld.global.u32 	%r65, [%rd11+16];
	ld.global.u32 	%r66, [%rd12+16];
	add.s32 	%r67, %r66, %r65;
	st.global.u32 	[%rd13+16], %r67;
	ld.global.u32 	%r68, [%rd11+20];
	ld.global.u32 	%r69, [%rd12+20];
	add.s32 	%r70, %r69, %r68;
	st.global.u32 	[%rd13+20], %r70;
	ld.global.u32 	%r71, [%rd11+24];
	ld.global.u32 	%r72, [%rd12+24];
	add.s32 	%r73, %r72, %r71;
	st.global.u32 	[%rd13+24], %r73;
	ld.global.u32 	%r74, [%rd11+28];
	ld.global.u32 	%r75, [%rd12+28];
	add.s32 	%r76, %r75, %r74;
	st.global.u32 	[%rd13+28], %r76;
	add.s32 	%r119, %r119, 16;
	add.s32 	%r118, %r118, 16;
	setp.ne.s32 	%p4, %r119, 0;
	@%p4 bra 	$L__BB0_4;
$L__BB0_5:
	setp.eq.s32 	%p5, %r4, 0;
	@%p5 bra 	$L__BB0_14;
	and.b32  	%r12, %r2, 7;
	setp.lt.u32 	%p6, %r4, 8;
	@%p6 bra 	$L__BB0_8;
	add.s32 	%r77, %r121, %r3;
	mul.wide.s32 	%rd14, %r77, 4;
	add.s64 	%rd15, %rd3, %rd14;
	ld.global.u32 	%r78, [%rd15];
	add.s64 	%rd16, %rd2, %rd14;
	ld.global.u32 	%r79, [%rd16];
	add.s32 	%r80, %r79, %r78;
	add.s64 	%rd17, %rd1, %rd14;
	st.global.u32 	[%rd17], %r80;
	ld.global.u32 	%r81, [%rd15+4];
	ld.global.u32 	%r82, [%rd16+4];
	add.s32 	%r83, %r82, %r81;
	st.global.u32 	[%rd17+4], %r83;
	ld.global.u32 	%r84, [%rd15+8];
	ld.global.u32 	%r85, [%rd16+8];
	add.s32 	%r86, %r85, %r84;
	st.global.u32 	[%rd17+8], %r86;
	ld.global.u32 	%r87, [%rd15+12];
	ld.global.u32 	%r88, [%rd16+12];
	add.s32 	%r89, %r88, %r87;
	st.global.u32 	[%rd17+12], %r89;
	ld.global.u32 	%r90, [%rd15+16];
	ld.global.u32 	%r91, [%rd16+16];
	add.s32 	%r92, %r91, %r90;
	st.global.u32 	[%rd17+16], %r92;
	ld.global.u32 	%r93, [%rd15+20];
	ld.global.u32 	%r94, [%rd16+20];
	add.s32 	%r95, %r94, %r93;
	st.global.u32 	[%rd17+20], %r95;
	ld.global.u32 	%r96, [%rd15+24];
	ld.global.u32 	%r97, [%rd16+24];
	add.s32 	%r98, %r97, %r96;
	st.global.u32 	[%rd17+24], %r98;
	ld.global.u32 	%r99, [%rd15+28];
	ld.global.u32 	%r100, [%rd16+28];
	add.s32 	%r101, %r100, %r99;
	st.global.u32 	[%rd17+28], %r101;
	add.s32 	%r121, %r121, 8;
$L__BB0_8:
	setp.eq.s32 	%p7, %r12, 0;
	@%p7 bra 	$L__BB0_14;
	and.b32  	%r15, %r2, 3;
	setp.lt.u32 	%p8, %r12, 4;
	@%p8 bra 	$L__BB0_11;
	add.s32 	%r102, %r121, %r3;
	mul.wide.s32 	%rd18, %r102, 4;
	add.s64 	%rd19, %rd3, %rd18;
	ld.global.u32 	%r103, [%rd19];
	add.s64 	%rd20, %rd2, %rd18;
	ld.global.u32 	%r104, [%rd20];
	add.s32 	%r105, %r104, %r103;
	add.s64 	%rd21, %rd1, %rd18;
	st.global.u32 	[%rd21], %r105;
	ld.global.u32 	%r106, [%rd19+4];
	ld.global.u32 	%r107, [%rd20+4];
	add.s32 	%r108, %r107, %r106;
	st.global.u32 	[%rd21+4], %r108;
	ld.global.u32 	%r109, [%rd19+8];
	ld.global.u32 	%r110, [%rd20+8];
	add.s32 	%r111, %r110, %r109;
	st.global.u32 	[%rd21+8], %r111;
	ld.global.u32 	%r112, [%rd19+12];
	ld.global.u32 	%r113, [%rd20+12];
	add.s32 	%r114, %r113, %r112;
	st.global.u32 	[%rd21+12], %r114;
	add.s32 	%r121, %r121, 4;
$L__BB0_11:
	setp.eq.s32 	%p9, %r15, 0;
	@%p9 bra 	$L__BB0_14;
	add.s32 	%r124, %r121, %r3;
	neg.s32 	%r123, %r15;
$L__BB0_13:
	.pragma "nounroll";
	mul.wide.s32 	%rd22, %r124, 4;
	add.s64 	%rd23, %rd1, %rd22;
	add.s64 	%rd24, %rd2, %rd22;
	add.s64 	%rd25, %rd3, %rd22;
	ld.global.u32 	%r115, [%rd25];
	ld.global.u32 	%r116, [%rd24];
	add.s32 	%r117, %r116, %r115;
	st.global.u32 	[%rd23], %r117;
	add.s32 	%r124, %r124, 1;
	add.s32 	%r123, %r123, 1;
	setp.ne.s32 	%p10, %r123, 0;
	@%p10 bra 	$L__BB0_13;
$L__BB0_14:
	ret;

}


// ===== COMPILED SASS (sm_100) =====

	.target	sm_100

	.elftype	@"ET_EXEC"


//--------------------- .note.nv.tkinfo           --------------------------
	.section	.note.nv.tkinfo,"",@"SHT_NOTE"
	.sectionflags	@"SHF_NOTE_NV_TKINFO"
	.tkinfo
        /*0018*/ 	.word	0x00000002
        /*0030*/ 	.string	""
        /*0030*/ 	.string	"ptxas"
        /*0030*/ 	.string	"Cuda compilation tools, release 13.0, V13.0.88"
        /*0030*/ 	.string	"Build cuda_13.0.r13.0/compiler.36424714_0"
        /*0030*/ 	.string	"-arch sm_100 -m 64 "



//--------------------- .note.nv.cuinfo           --------------------------
	.section	.note.nv.cuinfo,"",@"SHT_NOTE"
	.sectionflags	@"SHF_NOTE_NV_CUINFO"
        /*0018*/ 	.short	0x0002
        /*001a*/ 	.short	0x0064
        /*001c*/ 	.short	0x0082
	.zero		2


//--------------------- .nv.info                  --------------------------
	.section	.nv.info,"",@"SHT_CUDA_INFO"
	.align	4


	//----- nvinfo : EIATTR_REGCOUNT
	.align		4
        /*0000*/ 	.byte	0x04, 0x2f
        /*0002*/ 	.short	(.L_1 - .L_0)
	.align		4
.L_0:
        /*0004*/ 	.word	index@(_Z14matrixadditionPKiS0_Pitt)
        /*0008*/ 	.word	0x00000014


	//----- nvinfo : EIATTR_FRAME_SIZE
	.align		4
.L_1:
        /*000c*/ 	.byte	0x04, 0x11
        /*000e*/ 	.short	(.L_3 - .L_2)
	.align		4
.L_2:
        /*0010*/ 	.word	index@(_Z14matrixadditionPKiS0_Pitt)
        /*0014*/ 	.word	0x00000000


	//----- nvinfo : EIATTR_MIN_STACK_SIZE
	.align		4
.L_3:
        /*0018*/ 	.byte	0x04, 0x12
        /*001a*/ 	.short	(.L_5 - .L_4)
	.align		4
.L_4:
        /*001c*/ 	.word	index@(_Z14matrixadditionPKiS0_Pitt)
        /*0020*/ 	.word	0x00000000
.L_5:


//--------------------- .nv.compat                --------------------------
	.section	.nv.compat,"",@"SHT_CUDA_COMPAT_INFO"
	.align	4
        /*0000*/ 	.byte	0x02, 0x09, 0x00, 0x00, 0x02, 0x02, 0x01, 0x00, 0x02, 0x05, 0x05, 0x00, 0x03, 0x07, 0x01, 0x01
        /*0010*/ 	.byte	0x02, 0x03, 0x00, 0x00, 0x02, 0x06, 0x01, 0x00, 0x04, 0x0b, 0x08, 0x00, 0x09, 0x00, 0x00, 0x00
        /*0020*/ 	.byte	0x00, 0x00, 0x00, 0x00


//--------------------- .nv.info._Z14matrixadditionPKiS0_Pitt --------------------------
	.section	.nv.info._Z14matrixadditionPKiS0_Pitt,"",@"SHT_CUDA_INFO"
	.sectionflags	@""
	.align	4


	//----- nvinfo : EIATTR_CUDA_API_VERSION
	.align		4
        /*0000*/ 	.byte	0x04, 0x37
        /*0002*/ 	.short	(.L_7 - .L_6)
.L_6:
        /*0004*/ 	.word	0x00000082


	//----- nvinfo : EIATTR_KPARAM_INFO
	.align		4
.L_7:
        /*0008*/ 	.byte	0x04, 0x17
        /*000a*/ 	.short	(.L_9 - .L_8)
.L_8:
        /*000c*/ 	.word	0x00000000
        /*0010*/ 	.short	0x0004
        /*0012*/ 	.short	0x001a
        /*0014*/ 	.byte	0x00, 0xf0, 0x09, 0x00


	//----- nvinfo : EIATTR_KPARAM_INFO
	.align		4
.L_9:
        /*0018*/ 	.byte	0x04, 0x17
        /*001a*/ 	.short	(.L_11 - .L_10)
.L_10:
        /*001c*/ 	.word	0x00000000
        /*0020*/ 	.short	0x0003
        /*0022*/ 	.short	0x0018
        /*0024*/ 	.byte	0x00, 0xf0, 0x09, 0x00


	//----- nvinfo : EIATTR_KPARAM_INFO
	.align		4
.L_11:
        /*0028*/ 	.byte	0x04, 0x17
        /*002a*/ 	.short	(.L_13 - .L_12)
.L_12:
        /*002c*/ 	.word	0x00000000
        /*0030*/ 	.short	0x0002
        /*0032*/ 	.short	0x0010
        /*0034*/ 	.byte	0x00, 0xf5, 0x21, 0x00


	//----- nvinfo : EIATTR_KPARAM_INFO
	.align		4
.L_13:
        /*0038*/ 	.byte	0x04, 0x17
        /*003a*/ 	.short	(.L_15 - .L_14)
.L_14:
        /*003c*/ 	.word	0x00000000
        /*0040*/ 	.short	0x0001
        /*0042*/ 	.short	0x0008
        /*0044*/ 	.byte	0x00, 0xf5, 0x21, 0x00


	//----- nvinfo : EIATTR_KPARAM_INFO
	.align		4
.L_15:
        /*0048*/ 	.byte	0x04, 0x17
        /*004a*/ 	.short	(.L_17 - .L_16)
.L_16:
        /*004c*/ 	.word	0x00000000
        /*0050*/ 	.short	0x0000
        /*0052*/ 	.short	0x0000
        /*0054*/ 	.byte	0x00, 0xf5, 0x21, 0x00


	//----- nvinfo : EIATTR_SPARSE_MMA_MASK
	.align		4
.L_17:
        /*0058*/ 	.byte	0x03, 0x50
        /*005a*/ 	.short	0x0000


	//----- nvinfo : EIATTR_MAXREG_COUNT
	.align		4
        /*005c*/ 	.byte	0x03, 0x1b
        /*005e*/ 	.short	0x00ff


	//----- nvinfo : EIATTR_MERCURY_ISA_VERSION
	.align		4
        /*0060*/ 	.byte	0x03, 0x5f
        /*0062*/ 	.short	0x0101


	//----- nvinfo : EIATTR_VRC_CTA_INIT_COUNT
	.align		4
        /*0064*/ 	.byte	0x02, 0x4a
	.zero		1
	.zero		1


	//----- nvinfo : EIATTR_EXIT_INSTR_OFFSETS
	.align		4
        /*0068*/ 	.byte	0x04, 0x1c
        /*006a*/ 	.short	(.L_19 - .L_18)


	//   ....[0]....
.L_18:
        /*006c*/ 	.word	0x00000070


	//   ....[1]....
        /*0070*/ 	.word	0x000000b0


	//   ....[2]....
        /*0074*/ 	.word	0x000006d0


	//   ....[3]....
        /*0078*/ 	.word	0x000009a0


	//   ....[4]....
        /*007c*/ 	.word	0x00000b70


	//   ....[5]....
        /*0080*/ 	.word	0x00000c80


	//----- nvinfo : EIATTR_CBANK_PARAM_SIZE
	.align		4
.L_19:
        /*0084*/ 	.byte	0x03, 0x19
        /*0086*/ 	.short	0x001c


	//----- nvinfo : EIATTR_PARAM_CBANK
	.align		4
        /*0088*/ 	.byte	0x04, 0x0a
        /*008a*/ 	.short	(.L_21 - .L_20)
	.align		4
.L_20:
        /*008c*/ 	.word	index@(.nv.constant0._Z14matrixadditionPKiS0_Pitt)
        /*0090*/ 	.short	0x0380
        /*0092*/ 	.short	0x001c


	//----- nvinfo : EIATTR_SW_WAR
	.align		4
.L_21:
        /*0094*/ 	.byte	0x04, 0x36
        /*0096*/ 	.short	(.L_23 - .L_22)
.L_22:
        /*0098*/ 	.word	0x00000008
.L_23:


//--------------------- .nv.callgraph             --------------------------
	.section	.nv.callgraph,"",@"SHT_CUDA_CALLGRAPH"
	.align	4
	.sectionentsize	8
	.align		4
        /*0000*/ 	.word	0x00000000
	.align		4
        /*0004*/ 	.word	0xffffffff
	.align		4
        /*0008*/ 	.word	0x00000000
	.align		4
        /*000c*/ 	.word	0xfffffffe
	.align		4
        /*0010*/ 	.word	0x00000000
	.align		4
        /*0014*/ 	.word	0xfffffffd
	.align		4
        /*0018*/ 	.word	0x00000000
	.align		4
        /*001c*/ 	.word	0xfffffffc


//--------------------- .text._Z14matrixadditionPKiS0_Pitt --------------------------
	.section	.text._Z14matrixadditionPKiS0_Pitt,"ax",@progbits
	.align	128
        .global         _Z14matrixadditionPKiS0_Pitt
        .type           _Z14matrixadditionPKiS0_Pitt,@function
        .size           _Z14matrixadditionPKiS0_Pitt,(.L_x_6 - _Z14matrixadditionPKiS0_Pitt)
        .other          _Z14matrixadditionPKiS0_Pitt,@"STO_CUDA_ENTRY STV_DEFAULT"
_Z14matrixadditionPKiS0_Pitt:
.text._Z14matrixadditionPKiS0_Pitt:
[----:B------:R-:W-:Y:S01]  /*0000*/  LDC R1, c[0x0][0x37c] ;  /* 0x0000df00ff017b82 */ /* 0x000fe20000000800 */
[----:B------:R-:W0:Y:S07]  /*0010*/  S2R R3, SR_TID.X ;  /* 0x0000000000037919 */ /* 0x000e2e0000002100 */
[----:B------:R-:W0:Y:S01]  /*0020*/  S2UR UR5, SR_CTAID.X ;  /* 0x00000000000579c3 */ /* 0x000e220000002500 */
[----:B------:R-:W1:Y:S07]  /*0030*/  LDCU.U16 UR4, c[0x0][0x39a] ;  /* 0x00007340ff0477ac */ /* 0x000e6e0008000400 */
[----:B------:R-:W0:Y:S02]  /*0040*/  LDC R0, c[0x0][0x360] ;  /* 0x0000d800ff007b82 */ /* 0x000e240000000800 */
[----:B0-----:R-:W-:-:S05]  /*0050*/  IMAD R0, R0, UR5, R3 ;  /* 0x0000000500007c24 */ /* 0x001fca000f8e0203 */
[----:B-1----:R-:W-:-:S13]  /*0060*/  ISETP.GE.AND P0, PT, R0, UR4, PT ;  /* 0x0000000400007c0c */ /* 0x002fda000bf06270 */
[----:B------:R-:W-:Y:S05]  /*0070*/  @P0 EXIT ;  /* 0x000000000000094d */ /* 0x000fea0003800000 */
[----:B------:R-:W0:Y:S02]  /*0080*/  LDCU.U16 UR4, c[0x0][0x398] ;  /* 0x00007300ff0477ac */ /* 0x000e240008000400 */
[----:B0-----:R-:W-:-:S06]  /*0090*/  UPRMT UR4, UR4, 0x9910, URZ ;  /* 0x0000991004047896 */ /* 0x001fcc00080000ff */
[----:B------:R-:W-:-:S13]  /*00a0*/  ISETP.NE.AND P0, PT, RZ, UR4, PT ;  /* 0x00000004ff007c0c */ /* 0x000fda000bf05270 */
[----:B------:R-:W-:Y:S05]  /*00b0*/  @!P0 EXIT ;  /* 0x000000000000894d */ /* 0x000fea0003800000 */
[----:B------:R-:W0:Y:S01]  /*00c0*/  LDCU UR5, c[0x0][0x398] ;  /* 0x00007300ff0577ac */ /* 0x000e220008000800 */
[----:B------:R-:W-:Y:S01]  /*00d0*/  UMOV UR4, URZ ;  /* 0x000000ff00047c82 */ /* 0x000fe20008000000 */
[----:B------:R-:W1:Y:S01]  /*00e0*/  LDCU.64 UR18, c[0x0][0x358] ;  /* 0x00006b00ff1277ac */ /* 0x000e620008000a00 */
[----:B0-----:R-:W-:-:S04]  /*00f0*/  ULOP3.LUT UR5, UR5, 0xffff, URZ, 0xc0, !UPT ;  /* 0x0000ffff05057892 */ /* 0x001fc8000f8ec0ff */
[----:B------:R-:W-:Y:S02]  /*0100*/  UISETP.GE.U32.AND UP0, UPT, UR5, 0x10, UPT ;  /* 0x000000100500788c */ /* 0x000fe4000bf06070 */
[----:B------:R-:W-:Y:S01]  /*0110*/  IMAD R0, R0, UR5, RZ ;  /* 0x0000000500007c24 */ /* 0x000fe2000f8e02ff */
[----:B------:R-:W-:-:S06]  /*0120*/  ULOP3.LUT UR16, UR5, 0xf, URZ, 0xc0, !UPT ;  /* 0x0000000f05107892 */ /* 0x000fcc000f8ec0ff */
[----:B-1----:R-:W-:Y:S06]  /*0130*/  BRA.U !UP0, `(.L_x_0) ;  /* 0x0000000508607547 */ /* 0x002fec000b800000 */
[----:B------:R-:W0:Y:S01]  /*0140*/  LDCU.128 UR12, c[0x0][0x380] ;  /* 0x00007000ff0c77ac */ /* 0x000e220008000c00 */
[----:B------:R-:W-:Y:S01]  /*0150*/  MOV R8, R0 ;  /* 0x0000000000087202 */ /* 0x000fe20000000f00 */
[----:B------:R-:W1:Y:S01]  /*0160*/  LDCU.64 UR6, c[0x0][0x390] ;  /* 0x00007200ff0677ac */ /* 0x000e620008000a00 */
[----:B------:R-:W-:Y:S02]  /*0170*/  ULOP3.LUT UR4, UR5, 0xfff0, URZ, 0xc0, !UPT ;  /* 0x0000fff005047892 */ /* 0x000fe4000f8ec0ff */
[----:B0-----:R-:W-:Y:S02]  /*0180*/  UIADD3 UR10, UP0, UPT, UR12, 0x20, URZ ;  /* 0x000000200c0a7890 */ /* 0x001fe4000ff1e0ff */
[----:B------:R-:W-:Y:S02]  /*0190*/  UIADD3 UR8, UP1, UPT, UR14, 0x20, URZ ;  /* 0x000000200e087890 */ /* 0x000fe4000ff3e0ff */
[----:B-1----:R-:W-:Y:S02]  /*01a0*/  UIADD3 UR6, UP2, UPT, UR6, 0x20, URZ ;  /* 0x0000002006067890 */ /* 0x002fe4000ff5e0ff */
[----:B------:R-:W-:-:S02]  /*01b0*/  UIADD3.X UR11, UPT, UPT, URZ, UR13, URZ, UP0, !UPT ;  /* 0x0000000dff0b7290 */ /* 0x000fc400087fe4ff */
[----:B------:R-:W-:Y:S02]  /*01c0*/  UIADD3.X UR9, UPT, UPT, URZ, UR15, URZ, UP1, !UPT ;  /* 0x0000000fff097290 */ /* 0x000fe40008ffe4ff */
[----:B------:R-:W-:Y:S02]  /*01d0*/  UIADD3.X UR7, UPT, UPT, URZ, UR7, URZ, UP2, !UPT ;  /* 0x00000007ff077290 */ /* 0x000fe400097fe4ff */
[----:B------:R-:W-:-:S12]  /*01e0*/  UIADD3 UR12, UPT, UPT, -UR4, URZ, URZ ;  /* 0x000000ff040c7290 */ /* 0x000fd8000fffe1ff */
.L_x_1:
[----:B------:R-:W-:Y:S01]  /*01f0*/  MOV R3, UR11 ;  /* 0x0000000b00037c02 */ /* 0x000fe20008000f00 */
[----:B------:R-:W-:Y:S01]  /*0200*/  IMAD.U32 R2, RZ, RZ, UR10 ;  /* 0x0000000aff027e24 */ /* 0x000fe2000f8e00ff */
[----:B------:R-:W-:Y:S01]  /*0210*/  MOV R5, UR9 ;  /* 0x0000000900057c02 */ /* 0x000fe20008000f00 */
[----:B------:R-:W-:Y:S02]  /*0220*/  IMAD.U32 R4, RZ, RZ, UR8 ;  /* 0x00000008ff047e24 */ /* 0x000fe4000f8e00ff */
[----:B------:R-:W-:-:S04]  /*0230*/  IMAD.WIDE R2, R8, 0x4, R2 ;  /* 0x0000000408027825 */ /* 0x000fc800078e0202 */
[----:B------:R-:W-:Y:S01]  /*0240*/  IMAD.WIDE R4, R8, 0x4, R4 ;  /* 0x0000000408047825 */ /* 0x000fe200078e0204 */
[----:B0-----:R-:W2:Y:S04]  /*0250*/  LDG.E R9, desc[UR18][R2.64+-0x20] ;  /* 0xffffe01202097981 */ /* 0x001ea8000c1e1900 */
[----:B------:R-:W2:Y:S01]  /*0260*/  LDG.E R10, desc[UR18][R4.64+-0x20] ;  /* 0xffffe012040a7981 */ /* 0x000ea2000c1e1900 */
[----:B------:R-:W-:Y:S01]  /*0270*/  MOV R7, UR7 ;  /* 0x0000000700077c02 */ /* 0x000fe20008000f00 */
[----:B------:R-:W-:-:S04]  /*0280*/  IMAD.U32 R6, RZ, RZ, UR6 ;  /* 0x00000006ff067e24 */ /* 0x000fc8000f8e00ff */
[----:B------:R-:W-:-:S04]  /*0290*/  IMAD.WIDE R6, R8, 0x4, R6 ;  /* 0x0000000408067825 */ /* 0x000fc800078e0206 */
[----:B--2---:R-:W-:-:S05]  /*02a0*/  IMAD.IADD R9, R9, 0x1, R10 ;  /* 0x0000000109097824 */ /* 0x004fca00078e020a */
[----:B------:R0:W-:Y:S04]  /*02b0*/  STG.E desc[UR18][R6.64+-0x20], R9 ;  /* 0xffffe00906007986 */ /* 0x0001e8000c101912 */
[----:B------:R-:W2:Y:S04]  /*02c0*/  LDG.E R10, desc[UR18][R2.64+-0x1c] ;  /* 0xffffe412020a7981 */ /* 0x000ea8000c1e1900 */
[----:B------:R-:W2:Y:S02]  /*02d0*/  LDG.E R11, desc[UR18][R4.64+-0x1c] ;  /* 0xffffe412040b7981 */ /* 0x000ea4000c1e1900 */
[----:B--2---:R-:W-:-:S05]  /*02e0*/  IADD3 R11, PT, PT, R10, R11, RZ ;  /* 0x0000000b0a0b7210 */ /* 0x004fca0007ffe0ff */
[----:B------:R1:W-:Y:S04]  /*02f0*/  STG.E desc[UR18][R6.64+-0x1c], R11 ;  /* 0xffffe40b06007986 */ /* 0x0003e8000c101912 */
[----:B------:R-:W2:Y:S04]  /*0300*/  LDG.E R10, desc[UR18][R2.64+-0x18] ;  /* 0xffffe812020a7981 */ /* 0x000ea8000c1e1900 */
[----:B------:R-:W2:Y:S02]  /*0310*/  LDG.E R13, desc[UR18][R4.64+-0x18] ;  /* 0xffffe812040d7981 */ /* 0x000ea4000c1e1900 */
[----:B--2---:R-:W-:-:S05]  /*0320*/  IMAD.IADD R13, R10, 0x1, R13 ;  /* 0x000000010a0d7824 */ /* 0x004fca00078e020d */
[----:B------:R2:W-:Y:S04]  /*0330*/  STG.E desc[UR18][R6.64+-0x18], R13 ;  /* 0xffffe80d06007986 */ /* 0x0005e8000c101912 */
[----:B------:R-:W3:Y:S04]  /*0340*/  LDG.E R10, desc[UR18][R2.64+-0x14] ;  /* 0xffffec12020a7981 */ /* 0x000ee8000c1e1900 */
[----:B------:R-:W3:Y:S02]  /*0350*/  LDG.E R15, desc[UR18][R4.64+-0x14] ;  /* 0xffffec12040f7981 */ /* 0x000ee4000c1e1900 */
[----:B---3--:R-:W-:-:S05]  /*0360*/  IADD3 R15, PT, PT, R10, R15, RZ ;  /* 0x0000000f0a0f7210 */ /* 0x008fca0007ffe0ff */
[----:B------:R3:W-:Y:S04]  /*0370*/  STG.E desc[UR18][R6.64+-0x14], R15 ;  /* 0xffffec0f06007986 */ /* 0x0007e8000c101912 */
[----:B0-----:R-:W4:Y:S04]  /*0380*/  LDG.E R9, desc[UR18][R2.64+-0x10] ;  /* 0xfffff01202097981 */ /* 0x001f28000c1e1900 */
[----:B------:R-:W4:Y:S02]  /*0390*/  LDG.E R10, desc[UR18][R4.64+-0x10] ;  /* 0xfffff012040a7981 */ /* 0x000f24000c1e1900 */
[----:B----4-:R-:W-:-:S05]  /*03a0*/  IMAD.IADD R9, R9, 0x1, R10 ;  /* 0x0000000109097824 */ /* 0x010fca00078e020a */
[----:B------:R0:W-:Y:S04]  /*03b0*/  STG.E desc[UR18][R6.64+-0x10], R9 ;  /* 0xfffff00906007986 */ /* 0x0001e8000c101912 */
[----:B------:R-:W4:Y:S04]  /*03c0*/  LDG.E R10, desc[UR18][R2.64+-0xc] ;  /* 0xfffff412020a7981 */ /* 0x000f28000c1e1900 */
[----:B-1----:R-:W4:Y:S02]  /*03d0*/  LDG.E R11, desc[UR18][R4.64+-0xc] ;  /* 0xfffff412040b7981 */ /* 0x002f24000c1e1900 */
[----:B----4-:R-:W-:-:S05]  /*03e0*/  IADD3 R11, PT, PT, R10, R11, RZ ;  /* 0x0000000b0a0b7210 */ /* 0x010fca0007ffe0ff */
[----:B------:R1:W-:Y:S04]  /*03f0*/  STG.E desc[UR18][R6.64+-0xc], R11 ;  /* 0xfffff40b06007986 */ /* 0x0003e8000c101912 */
[----:B------:R-:W4:Y:S04]  /*0400*/  LDG.E R10, desc[UR18][R2.64+-0x8] ;  /* 0xfffff812020a7981 */ /* 0x000f28000c1e1900 */
[----:B--2---:R-:W4:Y:S02]  /*0410*/  LDG.E R13, desc[UR18][R4.64+-0x8] ;  /* 0xfffff812040d7981 */ /* 0x004f24000c1e1900 */
[----:B----4-:R-:W-:-:S05]  /*0420*/  IMAD.IADD R13, R10, 0x1, R13 ;  /* 0x000000010a0d7824 */ /* 0x010fca00078e020d */
[----:B------:R2:W-:Y:S04]  /*0430*/  STG.E desc[UR18][R6.64+-0x8], R13 ;  /* 0xfffff80d06007986 */ /* 0x0005e8000c101912 */
[----:B------:R-:W4:Y:S04]  /*0440*/  LDG.E R10, desc[UR18][R2.64+-0x4] ;  /* 0xfffffc12020a7981 */ /* 0x000f28000c1e1900 */
[----:B---3--:R-:W4:Y:S02]  /*0450*/  LDG.E R15, desc[UR18][R4.64+-0x4] ;  /* 0xfffffc12040f7981 */ /* 0x008f24000c1e1900 */
[----:B----4-:R-:W-:-:S05]  /*0460*/  IADD3 R15, PT, PT, R10, R15, RZ ;  /* 0x0000000f0a0f7210 */ /* 0x010fca0007ffe0ff */
        /* <DEDUP_REMOVED lines=19> */
[----:B----4-:R-:W-:-:S05]  /*05a0*/  IADD3 R9, PT, PT, R9, R10, RZ ;  /* 0x0000000a09097210 */ /* 0x010fca0007ffe0ff */
[----:B------:R0:W-:Y:S04]  /*05b0*/  STG.E desc[UR18][R6.64+0x10], R9 ;  /* 0x0000100906007986 */ /* 0x0001e8000c101912 */
[----:B------:R-:W4:Y:S04]  /*05c0*/  LDG.E R10, desc[UR18][R2.64+0x14] ;  /* 0x00001412020a7981 */ /* 0x000f28000c1e1900 */
[----:B-1----:R-:W4:Y:S02]  /*05d0*/  LDG.E R11, desc[UR18][R4.64+0x14] ;  /* 0x00001412040b7981 */ /* 0x002f24000c1e1900 */
[----:B----4-:R-:W-:-:S05]  /*05e0*/  IMAD.IADD R11, R10, 0x1, R11 ;  /* 0x000000010a0b7824 */ /* 0x010fca00078e020b */
[----:B------:R0:W-:Y:S04]  /*05f0*/  STG.E desc[UR18][R6.64+0x14], R11 ;  /* 0x0000140b06007986 */ /* 0x0001e8000c101912 */
[----:B------:R-:W4:Y:S04]  /*0600*/  LDG.E R10, desc[UR18][R2.64+0x18] ;  /* 0x00001812020a7981 */ /* 0x000f28000c1e1900 */
[----:B--2---:R-:W4:Y:S02]  /*0610*/  LDG.E R13, desc[UR18][R4.64+0x18] ;  /* 0x00001812040d7981 */ /* 0x004f24000c1e1900 */
[----:B----4-:R-:W-:-:S05]  /*0620*/  IADD3 R13, PT, PT, R10, R13, RZ ;  /* 0x0000000d0a0d7210 */ /* 0x010fca0007ffe0ff */
[----:B------:R0:W-:Y:S04]  /*0630*/  STG.E desc[UR18][R6.64+0x18], R13 ;  /* 0x0000180d06007986 */ /* 0x0001e8000c101912 */
[----:B------:R-:W2:Y:S04]  /*0640*/  LDG.E R10, desc[UR18][R2.64+0x1c] ;  /* 0x00001c12020a7981 */ /* 0x000ea8000c1e1900 */
[----:B---3--:R-:W2:Y:S01]  /*0650*/  LDG.E R15, desc[UR18][R4.64+0x1c] ;  /* 0x00001c12040f7981 */ /* 0x008ea2000c1e1900 */
[----:B------:R-:W-:Y:S01]  /*0660*/  UIADD3 UR12, UPT, UPT, UR12, 0x10, URZ ;  /* 0x000000100c0c7890 */ /* 0x000fe2000fffe0ff */
[----:B------:R-:W-:-:S03]  /*0670*/  VIADD R8, R8, 0x10 ;  /* 0x0000001008087836 */ /* 0x000fc60000000000 */
[----:B------:R-:W-:Y:S01]  /*0680*/  UISETP.NE.AND UP0, UPT, UR12, URZ, UPT ;  /* 0x000000ff0c00728c */ /* 0x000fe2000bf05270 */
[----:B--2---:R-:W-:-:S05]  /*0690*/  IADD3 R15, PT, PT, R10, R15, RZ ;  /* 0x0000000f0a0f7210 */ /* 0x004fca0007ffe0ff */
[----:B------:R0:W-:Y:S03]  /*06a0*/  STG.E desc[UR18][R6.64+0x1c], R15 ;  /* 0x00001c0f06007986 */ /* 0x0001e6000c101912 */
[----:B------:R-:W-:Y:S05]  /*06b0*/  BRA.U UP0, `(.L_x_1) ;  /* 0xfffffff900cc7547 */ /* 0x000fea000b83ffff */
.L_x_0:
[----:B------:R-:W-:-:S13]  /*06c0*/  ISETP.NE.AND P0, PT, RZ, UR16, PT ;  /* 0x00000010ff007c0c */ /* 0x000fda000bf05270 */
[----:B------:R-:W-:Y:S05]  /*06d0*/  @!P0 EXIT ;  /* 0x000000000000894d */ /* 0x000fea0003800000 */
[----:B------:R-:W-:Y:S02]  /*06e0*/  UISETP.GE.U32.AND UP0, UPT, UR16, 0x8, UPT ;  /* 0x000000081000788c */ /* 0x000fe4000bf06070 */
[----:B------:R-:W-:-:S07]  /*06f0*/  ULOP3.LUT UR6, UR5, 0x7, URZ, 0xc0, !UPT ;  /* 0x0000000705067892 */ /* 0x000fce000f8ec0ff */
[----:B------:R-:W-:Y:S05]  /*0700*/  BRA.U !UP0, `(.L_x_2) ;  /* 0x0000000108a07547 */ /* 0x000fea000b800000 */
[----:B------:R-:W1:Y:S01]  /*0710*/  LDC.64 R2, c[0x0][0x380] ;  /* 0x0000e000ff027b82 */ /* 0x000e620000000a00 */
[----:B0-----:R-:W-:-:S07]  /*0720*/  IADD3 R9, PT, PT, R0, UR4, RZ ;  /* 0x0000000400097c10 */ /* 0x001fce000fffe0ff */
[----:B------:R-:W0:Y:S08]  /*0730*/  LDC.64 R4, c[0x0][0x388] ;  /* 0x0000e200ff047b82 */ /* 0x000e300000000a00 */
[----:B------:R-:W2:Y:S01]  /*0740*/  LDC.64 R6, c[0x0][0x390] ;  /* 0x0000e400ff067b82 */ /* 0x000ea20000000a00 */
[----:B-1----:R-:W-:-:S05]  /*0750*/  IMAD.WIDE R2, R9, 0x4, R2 ;  /* 0x0000000409027825 */ /* 0x002fca00078e0202 */
[----:B------:R-:W3:Y:S01]  /*0760*/  LDG.E R8, desc[UR18][R2.64] ;  /* 0x0000001202087981 */ /* 0x000ee2000c1e1900 */
[----:B0-----:R-:W-:-:S05]  /*0770*/  IMAD.WIDE R4, R9, 0x4, R4 ;  /* 0x0000000409047825 */ /* 0x001fca00078e0204 */
[----:B------:R-:W3:Y:S01]  /*0780*/  LDG.E R11, desc[UR18][R4.64] ;  /* 0x00000012040b7981 */ /* 0x000ee2000c1e1900 */
[----:B--2---:R-:W-:Y:S01]  /*0790*/  IMAD.WIDE R6, R9, 0x4, R6 ;  /* 0x0000000409067825 */ /* 0x004fe200078e0206 */
[----:B---3--:R-:W-:-:S05]  /*07a0*/  IADD3 R11, PT, PT, R8, R11, RZ ;  /* 0x0000000b080b7210 */ /* 0x008fca0007ffe0ff */
[----:B------:R0:W-:Y:S04]  /*07b0*/  STG.E desc[UR18][R6.64], R11 ;  /* 0x0000000b06007986 */ /* 0x0001e8000c101912 */
[----:B------:R-:W2:Y:S04]  /*07c0*/  LDG.E R8, desc[UR18][R2.64+0x4] ;  /* 0x0000041202087981 */ /* 0x000ea8000c1e1900 */
[----:B------:R-:W2:Y:S02]  /*07d0*/  LDG.E R9, desc[UR18][R4.64+0x4] ;  /* 0x0000041204097981 */ /* 0x000ea4000c1e1900 */
[----:B--2---:R-:W-:-:S05]  /*07e0*/  IMAD.IADD R9, R8, 0x1, R9 ;  /* 0x0000000108097824 */ /* 0x004fca00078e0209 */
[----:B------:R1:W-:Y:S04]  /*07f0*/  STG.E desc[UR18][R6.64+0x4], R9 ;  /* 0x0000040906007986 */ /* 0x0003e8000c101912 */
[----:B------:R-:W2:Y:S04]  /*0800*/  LDG.E R8, desc[UR18][R2.64+0x8] ;  /* 0x0000081202087981 */ /* 0x000ea8000c1e1900 */
[----:B------:R-:W2:Y:S02]  /*0810*/  LDG.E R13, desc[UR18][R4.64+0x8] ;  /* 0x00000812040d7981 */ /* 0x000ea4000c1e1900 */
[----:B--2---:R-:W-:-:S05]  /*0820*/  IADD3 R13, PT, PT, R8, R13, RZ ;  /* 0x0000000d080d7210 */ /* 0x004fca0007ffe0ff */
[----:B------:R2:W-:Y:S04]  /*0830*/  STG.E desc[UR18][R6.64+0x8], R13 ;  /* 0x0000080d06007986 */ /* 0x0005e8000c101912 */
[----:B------:R-:W3:Y:S04]  /*0840*/  LDG.E R8, desc[UR18][R2.64+0xc] ;  /* 0x00000c1202087981 */ /* 0x000ee8000c1e1900 */
[----:B------:R-:W3:Y:S02]  /*0850*/  LDG.E R15, desc[UR18][R4.64+0xc] ;  /* 0x00000c12040f7981 */ /* 0x000ee4000c1e1900 */
[----:B---3--:R-:W-:-:S05]  /*0860*/  IADD3 R15, PT, PT, R8, R15, RZ ;  /* 0x0000000f080f7210 */ /* 0x008fca0007ffe0ff */
[----:B------:R3:W-:Y:S04]  /*0870*/  STG.E desc[UR18][R6.64+0xc], R15 ;  /* 0x00000c0f06007986 */ /* 0x0007e8000c101912 */
[----:B------:R-:W4:Y:S04]  /*0880*/  LDG.E R8, desc[UR18][R2.64+0x10] ;  /* 0x0000101202087981 */ /* 0x000f28000c1e1900 */
[----:B0-----:R-:W4:Y:S02]  /*0890*/  LDG.E R11, desc[UR18][R4.64+0x10] ;  /* 0x00001012040b7981 */ /* 0x001f24000c1e1900 */
[----:B----4-:R-:W-:-:S05]  /*08a0*/  IMAD.IADD R11, R8, 0x1, R11 ;  /* 0x00000001080b7824 */ /* 0x010fca00078e020b */
[----:B------:R4:W-:Y:S04]  /*08b0*/  STG.E desc[UR18][R6.64+0x10], R11 ;  /* 0x0000100b06007986 */ /* 0x0009e8000c101912 */
[----:B------:R-:W5:Y:S04]  /*08c0*/  LDG.E R8, desc[UR18][R2.64+0x14] ;  /* 0x0000141202087981 */ /* 0x000f68000c1e1900 */
[----:B-1----:R-:W5:Y:S02]  /*08d0*/  LDG.E R9, desc[UR18][R4.64+0x14] ;  /* 0x0000141204097981 */ /* 0x002f64000c1e1900 */
[----:B-----5:R-:W-:-:S05]  /*08e0*/  IADD3 R9, PT, PT, R8, R9, RZ ;  /* 0x0000000908097210 */ /* 0x020fca0007ffe0ff */
[----:B------:R4:W-:Y:S04]  /*08f0*/  STG.E desc[UR18][R6.64+0x14], R9 ;  /* 0x0000140906007986 */ /* 0x0009e8000c101912 */
[----:B------:R-:W5:Y:S04]  /*0900*/  LDG.E R8, desc[UR18][R2.64+0x18] ;  /* 0x0000181202087981 */ /* 0x000f68000c1e1900 */
[----:B--2---:R-:W5:Y:S02]  /*0910*/  LDG.E R13, desc[UR18][R4.64+0x18] ;  /* 0x00001812040d7981 */ /* 0x004f64000c1e1900 */
[----:B-----5:R-:W-:-:S05]  /*0920*/  IADD3 R13, PT, PT, R8, R13, RZ ;  /* 0x0000000d080d7210 */ /* 0x020fca0007ffe0ff */
[----:B------:R4:W-:Y:S04]  /*0930*/  STG.E desc[UR18][R6.64+0x18], R13 ;  /* 0x0000180d06007986 */ /* 0x0009e8000c101912 */
[----:B------:R-:W2:Y:S04]  /*0940*/  LDG.E R8, desc[UR18][R2.64+0x1c] ;  /* 0x00001c1202087981 */ /* 0x000ea8000c1e1900 */
[----:B---3--:R-:W2:Y:S01]  /*0950*/  LDG.E R15, desc[UR18][R4.64+0x1c] ;  /* 0x00001c12040f7981 */ /* 0x008ea2000c1e1900 */
[----:B------:R-:W-:Y:S01]  /*0960*/  UIADD3 UR4, UPT, UPT, UR4, 0x8, URZ ;  /* 0x0000000804047890 */ /* 0x000fe2000fffe0ff */
[----:B--2---:R-:W-:-:S05]  /*0970*/  IMAD.IADD R15, R8, 0x1, R15 ;  /* 0x00000001080f7824 */ /* 0x004fca00078e020f */
[----:B------:R4:W-:Y:S06]  /*0980*/  STG.E desc[UR18][R6.64+0x1c], R15 ;  /* 0x00001c0f06007986 */ /* 0x0009ec000c101912 */
.L_x_2:
[----:B------:R-:W-:-:S13]  /*0990*/  ISETP.NE.AND P0, PT, RZ, UR6, PT ;  /* 0x00000006ff007c0c */ /* 0x000fda000bf05270 */
[----:B------:R-:W-:Y:S05]  /*09a0*/  @!P0 EXIT ;  /* 0x000000000000894d */ /* 0x000fea0003800000 */
[----:B------:R-:W-:Y:S02]  /*09b0*/  UISETP.GE.U32.AND UP0, UPT, UR6, 0x4, UPT ;  /* 0x000000040600788c */ /* 0x000fe4000bf06070 */
[----:B------:R-:W-:-:S07]  /*09c0*/  ULOP3.LUT UR5, UR5, 0x3, URZ, 0xc0, !UPT ;  /* 0x0000000305057892 */ /* 0x000fce000f8ec0ff */
[----:B------:R-:W-:Y:S05]  /*09d0*/  BRA.U !UP0, `(.L_x_3) ;  /* 0x0000000108607547 */ /* 0x000fea000b800000 */
[----:B------:R-:W1:Y:S01]  /*09e0*/  LDC.64 R2, c[0x0][0x380] ;  /* 0x0000e000ff027b82 */ /* 0x000e620000000a00 */
[----:B0---4-:R-:W-:-:S07]  /*09f0*/  IADD3 R11, PT, PT, R0, UR4, RZ ;  /* 0x00000004000b7c10 */ /* 0x011fce000fffe0ff */
        /* <DEDUP_REMOVED lines=17> */
[----:B------:R-:W2:Y:S04]  /*0b10*/  LDG.E R8, desc[UR18][R2.64+0xc] ;  /* 0x00000c1202087981 */ /* 0x000ea8000c1e1900 */
[----:B------:R-:W2:Y:S01]  /*0b20*/  LDG.E R15, desc[UR18][R4.64+0xc] ;  /* 0x00000c12040f7981 */ /* 0x000ea2000c1e1900 */
[----:B------:R-:W-:Y:S01]  /*0b30*/  UIADD3 UR4, UPT, UPT, UR4, 0x4, URZ ;  /* 0x0000000404047890 */ /* 0x000fe2000fffe0ff */
[----:B--2---:R-:W-:-:S05]  /*0b40*/  IADD3 R15, PT, PT, R8, R15, RZ ;  /* 0x0000000f080f7210 */ /* 0x004fca0007ffe0ff */
[----:B------:R1:W-:Y:S06]  /*0b50*/  STG.E desc[UR18][R6.64+0xc], R15 ;  /* 0x00000c0f06007986 */ /* 0x0003ec000c101912 */
.L_x_3:
[----:B------:R-:W-:-:S13]  /*0b60*/  ISETP.NE.AND P0, PT, RZ, UR5, PT ;  /* 0x00000005ff007c0c */ /* 0x000fda000bf05270 */
[----:B------:R-:W-:Y:S05]  /*0b70*/  @!P0 EXIT ;  /* 0x000000000000894d */ /* 0x000fea0003800000 */
[----:B01--4-:R-:W0:Y:S01]  /*0b80*/  LDC.64 R8, c[0x0][0x390] ;  /* 0x0000e400ff087b82 */ /* 0x013e220000000a00 */
[----:B------:R-:W-:Y:S01]  /*0b90*/  VIADD R15, R0, UR4 ;  /* 0x00000004000f7c36 */ /* 0x000fe20008000000 */
[----:B------:R-:W-:-:S06]  /*0ba0*/  UIADD3 UR5, UPT, UPT, -UR5, URZ, URZ ;  /* 0x000000ff05057290 */ /* 0x000fcc000fffe1ff */
[----:B------:R-:W1:Y:S08]  /*0bb0*/  LDC.64 R12, c[0x0][0x380] ;  /* 0x0000e000ff0c7b82 */ /* 0x000e700000000a00 */
[----:B------:R-:W2:Y:S02]  /*0bc0*/  LDC.64 R10, c[0x0][0x388] ;  /* 0x0000e200ff0a7b82 */ /* 0x000ea40000000a00 */
.L_x_4:
[----:B--2---:R-:W-:-:S04]  /*0bd0*/  IMAD.WIDE R4, R15, 0x4, R10 ;  /* 0x000000040f047825 */ /* 0x004fc800078e020a */
[C---:B-1----:R-:W-:Y:S02]  /*0be0*/  IMAD.WIDE R6, R15.reuse, 0x4, R12 ;  /* 0x000000040f067825 */ /* 0x042fe400078e020c */
[----:B------:R-:W2:Y:S04]  /*0bf0*/  LDG.E R5, desc[UR18][R4.64] ;  /* 0x0000001204057981 */ /* 0x000ea8000c1e1900 */
[----:B------:R-:W2:Y:S01]  /*0c00*/  LDG.E R6, desc[UR18][R6.64] ;  /* 0x0000001206067981 */ /* 0x000ea2000c1e1900 */
[C---:B0--3--:R-:W-:Y:S01]  /*0c10*/  IMAD.WIDE R2, R15.reuse, 0x4, R8 ;  /* 0x000000040f027825 */ /* 0x049fe200078e0208 */
[----:B------:R-:W-:Y:S01]  /*0c20*/  UIADD3 UR5, UPT, UPT, UR5, 0x1, URZ ;  /* 0x0000000105057890 */ /* 0x000fe2000fffe0ff */
[----:B------:R-:W-:-:S03]  /*0c30*/  IADD3 R15, PT, PT, R15, 0x1, RZ ;  /* 0x000000010f0f7810 */ /* 0x000fc60007ffe0ff */
[----:B------:R-:W-:Y:S01]  /*0c40*/  UISETP.NE.AND UP0, UPT, UR5, URZ, UPT ;  /* 0x000000ff0500728c */ /* 0x000fe2000bf05270 */
[----:B--2---:R-:W-:-:S05]  /*0c50*/  IADD3 R17, PT, PT, R6, R5, RZ ;  /* 0x0000000506117210 */ /* 0x004fca0007ffe0ff */
[----:B------:R3:W-:Y:S03]  /*0c60*/  STG.E desc[UR18][R2.64], R17 ;  /* 0x0000001102007986 */ /* 0x0007e6000c101912 */
[----:B------:R-:W-:Y:S05]  /*0c70*/  BRA.U UP0, `(.L_x_4) ;  /* 0xfffffffd00d47547 */ /* 0x000fea000b83ffff */
[----:B------:R-:W-:Y:S05]  /*0c80*/  EXIT ;  /* 0x000000000000794d */ /* 0x000fea0003800000 */
.L_x_5:
[----:B------:R-:W-:-:S00]  /*0c90*/  BRA `(.L_x_5) ;  /* 0xfffffffc00fc7947 */ /* 0x000fc0000383ffff */
[----:B------:R-:W-:-:S00]  /*0ca0*/  NOP ;  /* 0x0000000000007918 */ /* 0x000fc00000000000 */
        /* <DEDUP_REMOVED lines=13> */
.L_x_6:


//--------------------- .nv.shared.reserved.0     --------------------------
	.section	.nv.shared.reserved.0,"aw",@nobits
	.weak		__nv_reservedSMEM_offset_0_alias
	.size		__nv_reservedSMEM_offset_0_alias, 0, 64
	.other		__nv_reservedSMEM_offset_0_alias,@"STO_CUDA_RESERVED_SHARED STV_DEFAULT"
__nv_reservedSMEM_offset_0_alias:
	.zero		0
	.zero		64


//--------------------- .nv.constant0._Z14matrixadditionPKiS0_Pitt --------------------------
	.section	.nv.constant0._Z14matrixadditionPKiS0_Pitt,"a",@progbits
	.sectionflags	@""
	.align	4
.nv.constant0._Z14matrixadditionPKiS0_Pitt:
	.zero		924


//--------------------- SYMBOLS --------------------------

	.type		.nv.reservedSmem.offset0,@object
	.size		.nv.reservedSmem.offset0,0x4
